//
// Generated by NVIDIA NVVM Compiler
//
// Compiler Build ID: CL-36424714
// Cuda compilation tools, release 13.0, V13.0.88
// Based on NVVM 20.0.0
//

.version 9.0
.target sm_100
.address_size 64

	// .globl	_Z24vec_inner_product_kernelPdPKdS1_
// _ZZ17reduction_kernel0PdPKdlE4smem has been demoted

.visible .entry _Z24vec_inner_product_kernelPdPKdS1_(
	.param .u64 .ptr .align 1 _Z24vec_inner_product_kernelPdPKdS1__param_0,
	.param .u64 .ptr .align 1 _Z24vec_inner_product_kernelPdPKdS1__param_1,
	.param .u64 .ptr .align 1 _Z24vec_inner_product_kernelPdPKdS1__param_2
)
{
	.reg .pred 	%p<2>;
	.reg .b32 	%r<5>;
	.reg .b64 	%rd<11>;
	.reg .b64 	%fd<4>;

	ld.param.u64 	%rd1, [_Z24vec_inner_product_kernelPdPKdS1__param_0];
	ld.param.u64 	%rd2, [_Z24vec_inner_product_kernelPdPKdS1__param_1];
	ld.param.u64 	%rd3, [_Z24vec_inner_product_kernelPdPKdS1__param_2];
	mov.u32 	%r2, %ctaid.x;
	mov.u32 	%r3, %ntid.x;
	mov.u32 	%r4, %tid.x;
	mad.lo.s32 	%r1, %r2, %r3, %r4;
	setp.gt.u32 	%p1, %r1, 33554431;
	@%p1 bra 	$L__BB0_2;
	cvta.to.global.u64 	%rd4, %rd2;
	cvta.to.global.u64 	%rd5, %rd3;
	cvta.to.global.u64 	%rd6, %rd1;
	mul.wide.u32 	%rd7, %r1, 8;
	add.s64 	%rd8, %rd4, %rd7;
	ld.global.f64 	%fd1, [%rd8];
	add.s64 	%rd9, %rd5, %rd7;
	ld.global.f64 	%fd2, [%rd9];
	mul.f64 	%fd3, %fd1, %fd2;
	add.s64 	%rd10, %rd6, %rd7;
	st.global.f64 	[%rd10], %fd3;
$L__BB0_2:
	ret;

}
	// .globl	_Z17reduction_kernel0PdPKdl
.visible .entry _Z17reduction_kernel0PdPKdl(
	.param .u64 .ptr .align 1 _Z17reduction_kernel0PdPKdl_param_0,
	.param .u64 .ptr .align 1 _Z17reduction_kernel0PdPKdl_param_1,
	.param .u64 _Z17reduction_kernel0PdPKdl_param_2
)
{
	.reg .pred 	%p<6>;
	.reg .b32 	%r<16>;
	.reg .b64 	%rd<12>;
	.reg .b64 	%fd<6>;
	// demoted variable
	.shared .align 8 .b8 _ZZ17reduction_kernel0PdPKdlE4smem[8192];
	ld.param.u64 	%rd2, [_Z17reduction_kernel0PdPKdl_param_0];
	ld.param.u64 	%rd3, [_Z17reduction_kernel0PdPKdl_param_1];
	ld.param.u64 	%rd4, [_Z17reduction_kernel0PdPKdl_param_2];
	mov.u32 	%r1, %ctaid.x;
	mov.u32 	%r2, %ntid.x;
	mov.u32 	%r3, %tid.x;
	mad.lo.s32 	%r7, %r1, %r2, %r3;
	cvt.s64.s32 	%rd1, %r7;
	setp.le.s64 	%p1, %rd4, %rd1;
	shl.b32 	%r8, %r3, 3;
	mov.u32 	%r9, _ZZ17reduction_kernel0PdPKdlE4smem;
	add.s32 	%r4, %r9, %r8;
	@%p1 bra 	$L__BB1_2;
	cvta.to.global.u64 	%rd6, %rd3;
	shl.b64 	%rd7, %rd1, 3;
	add.s64 	%rd8, %rd6, %rd7;
	ld.global.f64 	%fd1, [%rd8];
	st.shared.f64 	[%r4], %fd1;
	bra.uni 	$L__BB1_3;
$L__BB1_2:
	mov.b64 	%rd5, 0;
	st.shared.u64 	[%r4], %rd5;
$L__BB1_3:
	bar.sync 	0;
	setp.lt.u32 	%p2, %r2, 2;
	@%p2 bra 	$L__BB1_8;
	mov.b32 	%r15, 1;
$L__BB1_5:
	shl.b32 	%r6, %r15, 1;
	add.s32 	%r11, %r6, -1;
	and.b32  	%r12, %r11, %r3;
	setp.ne.s32 	%p3, %r12, 0;
	@%p3 bra 	$L__BB1_7;
	shl.b32 	%r13, %r15, 3;
	add.s32 	%r14, %r4, %r13;
	ld.shared.f64 	%fd2, [%r14];
	ld.shared.f64 	%fd3, [%r4];
	add.f64 	%fd4, %fd2, %fd3;
	st.shared.f64 	[%r4], %fd4;
$L__BB1_7:
	bar.sync 	0;
	setp.lt.u32 	%p4, %r6, %r2;
	mov.u32 	%r15, %r6;
	@%p4 bra 	$L__BB1_5;
$L__BB1_8:
	setp.ne.s32 	%p5, %r3, 0;
	@%p5 bra 	$L__BB1_10;
	ld.shared.f64 	%fd5, [_ZZ17reduction_kernel0PdPKdlE4smem];
	cvta.to.global.u64 	%rd9, %rd2;
	mul.wide.u32 	%rd10, %r1, 8;
	add.s64 	%rd11, %rd9, %rd10;
	st.global.f64 	[%rd11], %fd5;
$L__BB1_10:
	ret;

}


// ===== COMPILED SASS (sm_100) =====

	.target	sm_100

	.elftype	@"ET_EXEC"


//--------------------- .note.nv.tkinfo           --------------------------
	.section	.note.nv.tkinfo,"",@"SHT_NOTE"
	.sectionflags	@"SHF_NOTE_NV_TKINFO"
	.tkinfo
        /*0018*/ 	.word	0x00000002
        /*0030*/ 	.string	""
        /*0030*/ 	.string	"ptxas"
        /*0030*/ 	.string	"Cuda compilation tools, release 13.0, V13.0.88"
        /*0030*/ 	.string	"Build cuda_13.0.r13.0/compiler.36424714_0"
        /*0030*/ 	.string	"-arch sm_100 -m 64 "



//--------------------- .note.nv.cuinfo           --------------------------
	.section	.note.nv.cuinfo,"",@"SHT_NOTE"
	.sectionflags	@"SHF_NOTE_NV_CUINFO"
        /*0018*/ 	.short	0x0002
        /*001a*/ 	.short	0x0064
        /*001c*/ 	.short	0x0082
	.zero		2


//--------------------- .nv.info                  --------------------------
	.section	.nv.info,"",@"SHT_CUDA_INFO"
	.align	4


	//----- nvinfo : EIATTR_REGCOUNT
	.align		4
        /*0000*/ 	.byte	0x04, 0x2f
        /*0002*/ 	.short	(.L_1 - .L_0)
	.align		4
.L_0:
        /*0004*/ 	.word	index@(_Z24vec_inner_product_kernelPdPKdS1_)
        /*0008*/ 	.word	0x0000000e


	//----- nvinfo : EIATTR_FRAME_SIZE
	.align		4
.L_1:
        /*000c*/ 	.byte	0x04, 0x11
        /*000e*/ 	.short	(.L_3 - .L_2)
	.align		4
.L_2:
        /*0010*/ 	.word	index@(_Z24vec_inner_product_kernelPdPKdS1_)
        /*0014*/ 	.word	0x00000000


	//----- nvinfo : EIATTR_REGCOUNT
	.align		4
.L_3:
        /*0018*/ 	.byte	0x04, 0x2f
        /*001a*/ 	.short	(.L_5 - .L_4)
	.align		4
.L_4:
        /*001c*/ 	.word	index@(_Z17reduction_kernel0PdPKdl)
        /*0020*/ 	.word	0x0000000d


	//----- nvinfo : EIATTR_FRAME_SIZE
	.align		4
.L_5:
        /*0024*/ 	.byte	0x04, 0x11
        /*0026*/ 	.short	(.L_7 - .L_6)
	.align		4
.L_6:
        /*0028*/ 	.word	index@(_Z17reduction_kernel0PdPKdl)
        /*002c*/ 	.word	0x00000000


	//----- nvinfo : EIATTR_MIN_STACK_SIZE
	.align		4
.L_7:
        /*0030*/ 	.byte	0x04, 0x12
        /*0032*/ 	.short	(.L_9 - .L_8)
	.align		4
.L_8:
        /*0034*/ 	.word	index@(_Z17reduction_kernel0PdPKdl)
        /*0038*/ 	.word	0x00000000


	//----- nvinfo : EIATTR_MIN_STACK_SIZE
	.align		4
.L_9:
        /*003c*/ 	.byte	0x04, 0x12
        /*003e*/ 	.short	(.L_11 - .L_10)
	.align		4
.L_10:
        /*0040*/ 	.word	index@(_Z24vec_inner_product_kernelPdPKdS1_)
        /*0044*/ 	.word	0x00000000
.L_11:


//--------------------- .nv.compat                --------------------------
	.section	.nv.compat,"",@"SHT_CUDA_COMPAT_INFO"
	.align	4
        /*0000*/ 	.byte	0x02, 0x09, 0x00, 0x00, 0x02, 0x02, 0x01, 0x00, 0x02, 0x05, 0x05, 0x00, 0x03, 0x07, 0x01, 0x01
        /*0010*/ 	.byte	0x02, 0x03, 0x00, 0x00, 0x02, 0x06, 0x01, 0x00, 0x04, 0x0b, 0x08, 0x00, 0x01, 0x00, 0x00, 0x00
        /*0020*/ 	.byte	0x00, 0x00, 0x00, 0x00


//--------------------- .nv.info._Z17reduction_kernel0PdPKdl --------------------------
	.section	.nv.info._Z17reduction_kernel0PdPKdl,"",@"SHT_CUDA_INFO"
	.sectionflags	@""
	.align	4


	//----- nvinfo : EIATTR_CUDA_API_VERSION
	.align		4
        /*0000*/ 	.byte	0x04, 0x37
        /*0002*/ 	.short	(.L_13 - .L_12)
.L_12:
        /*0004*/ 	.word	0x00000082


	//----- nvinfo : EIATTR_KPARAM_INFO
	.align		4
.L_13:
        /*0008*/ 	.byte	0x04, 0x17
        /*000a*/ 	.short	(.L_15 - .L_14)
.L_14:
        /*000c*/ 	.word	0x00000000
        /*0010*/ 	.short	0x0002
        /*0012*/ 	.short	0x0010
        /*0014*/ 	.byte	0x00, 0xf0, 0x21, 0x00


	//----- nvinfo : EIATTR_KPARAM_INFO
	.align		4
.L_15:
        /*0018*/ 	.byte	0x04, 0x17
        /*001a*/ 	.short	(.L_17 - .L_16)
.L_16:
        /*001c*/ 	.word	0x00000000
        /*0020*/ 	.short	0x0001
        /*0022*/ 	.short	0x0008
        /*0024*/ 	.byte	0x00, 0xf5, 0x21, 0x00


	//----- nvinfo : EIATTR_KPARAM_INFO
	.align		4
.L_17:
        /*0028*/ 	.byte	0x04, 0x17
        /*002a*/ 	.short	(.L_19 - .L_18)
.L_18:
        /*002c*/ 	.word	0x00000000
        /*0030*/ 	.short	0x0000
        /*0032*/ 	.short	0x0000
        /*0034*/ 	.byte	0x00, 0xf5, 0x21, 0x00


	//----- nvinfo : EIATTR_SPARSE_MMA_MASK
	.align		4
.L_19:
        /*0038*/ 	.byte	0x03, 0x50
        /*003a*/ 	.short	0x0000


	//----- nvinfo : EIATTR_MAXREG_COUNT
	.align		4
        /*003c*/ 	.byte	0x03, 0x1b
        /*003e*/ 	.short	0x00ff


	//----- nvinfo : EIATTR_NUM_BARRIERS
	.align		4
        /*0040*/ 	.byte	0x02, 0x4c
        /*0042*/ 	.byte	0x01
	.zero		1


	//----- nvinfo : EIATTR_MERCURY_ISA_VERSION
	.align		4
        /*0044*/ 	.byte	0x03, 0x5f
        /*0046*/ 	.short	0x0101


	//----- nvinfo : EIATTR_VRC_CTA_INIT_COUNT
	.align		4
        /*0048*/ 	.byte	0x02, 0x4a
	.zero		1
	.zero		1


	//----- nvinfo : EIATTR_EXIT_INSTR_OFFSETS
	.align		4
        /*004c*/ 	.byte	0x04, 0x1c
        /*004e*/ 	.short	(.L_21 - .L_20)


	//   ....[0]....
.L_20:
        /*0050*/ 	.word	0x00000250


	//   ....[1]....
        /*0054*/ 	.word	0x000002d0


	//----- nvinfo : EIATTR_CBANK_PARAM_SIZE
	.align		4
.L_21:
        /*0058*/ 	.byte	0x03, 0x19
        /*005a*/ 	.short	0x0018


	//----- nvinfo : EIATTR_PARAM_CBANK
	.align		4
        /*005c*/ 	.byte	0x04, 0x0a
        /*005e*/ 	.short	(.L_23 - .L_22)
	.align		4
.L_22:
        /*0060*/ 	.word	index@(.nv.constant0._Z17reduction_kernel0PdPKdl)
        /*0064*/ 	.short	0x0380
        /*0066*/ 	.short	0x0018


	//----- nvinfo : EIATTR_SW_WAR
	.align		4
.L_23:
        /*0068*/ 	.byte	0x04, 0x36
        /*006a*/ 	.short	(.L_25 - .L_24)
.L_24:
        /*006c*/ 	.word	0x00000008
.L_25:


//--------------------- .nv.info._Z24vec_inner_product_kernelPdPKdS1_ --------------------------
	.section	.nv.info._Z24vec_inner_product_kernelPdPKdS1_,"",@"SHT_CUDA_INFO"
	.sectionflags	@""
	.align	4


	//----- nvinfo : EIATTR_CUDA_API_VERSION
	.align		4
        /*0000*/ 	.byte	0x04, 0x37
        /*0002*/ 	.short	(.L_27 - .L_26)
.L_26:
        /*0004*/ 	.word	0x00000082


	//----- nvinfo : EIATTR_KPARAM_INFO
	.align		4
.L_27:
        /*0008*/ 	.byte	0x04, 0x17
        /*000a*/ 	.short	(.L_29 - .L_28)
.L_28:
        /*000c*/ 	.word	0x00000000
        /*0010*/ 	.short	0x0002
        /*0012*/ 	.short	0x0010
        /*0014*/ 	.byte	0x00, 0xf5, 0x21, 0x00


	//----- nvinfo : EIATTR_KPARAM_INFO
	.align		4
.L_29:
        /*0018*/ 	.byte	0x04, 0x17
        /*001a*/ 	.short	(.L_31 - .L_30)
.L_30:
        /*001c*/ 	.word	0x00000000
        /*0020*/ 	.short	0x0001
        /*0022*/ 	.short	0x0008
        /*0024*/ 	.byte	0x00, 0xf5, 0x21, 0x00


	//----- nvinfo : EIATTR_KPARAM_INFO
	.align		4
.L_31:
        /*0028*/ 	.byte	0x04, 0x17
        /*002a*/ 	.short	(.L_33 - .L_32)
.L_32:
        /*002c*/ 	.word	0x00000000
        /*0030*/ 	.short	0x0000
        /*0032*/ 	.short	0x0000
        /*0034*/ 	.byte	0x00, 0xf5, 0x21, 0x00


	//----- nvinfo : EIATTR_SPARSE_MMA_MASK
	.align		4
.L_33:
        /*0038*/ 	.byte	0x03, 0x50
        /*003a*/ 	.short	0x0000


	//----- nvinfo : EIATTR_MAXREG_COUNT
	.align		4
        /*003c*/ 	.byte	0x03, 0x1b
        /*003e*/ 	.short	0x00ff


	//----- nvinfo : EIATTR_MERCURY_ISA_VERSION
	.align		4
        /*0040*/ 	.byte	0x03, 0x5f
        /*0042*/ 	.short	0x0101


	//----- nvinfo : EIATTR_VRC_CTA_INIT_COUNT
	.align		4
        /*0044*/ 	.byte	0x02, 0x4a
	.zero		1
	.zero		1


	//----- nvinfo : EIATTR_EXIT_INSTR_OFFSETS
	.align		4
        /*0048*/ 	.byte	0x04, 0x1c
        /*004a*/ 	.short	(.L_35 - .L_34)


	//   ....[0]....
.L_34:
        /*004c*/ 	.word	0x00000060


	//   ....[1]....
        /*0050*/ 	.word	0x00000120


	//----- nvinfo : EIATTR_CBANK_PARAM_SIZE
	.align		4
.L_35:
        /*0054*/ 	.byte	0x03, 0x19
        /*0056*/ 	.short	0x0018


	//----- nvinfo : EIATTR_PARAM_CBANK
	.align		4
        /*0058*/ 	.byte	0x04, 0x0a
        /*005a*/ 	.short	(.L_37 - .L_36)
	.align		4
.L_36:
        /*005c*/ 	.word	index@(.nv.constant0._Z24vec_inner_product_kernelPdPKdS1_)
        /*0060*/ 	.short	0x0380
        /*0062*/ 	.short	0x0018


	//----- nvinfo : EIATTR_SW_WAR
	.align		4
.L_37:
        /*0064*/ 	.byte	0x04, 0x36
        /*0066*/ 	.short	(.L_39 - .L_38)
.L_38:
        /*0068*/ 	.word	0x00000008
.L_39:


//--------------------- .nv.callgraph             --------------------------
	.section	.nv.callgraph,"",@"SHT_CUDA_CALLGRAPH"
	.align	4
	.sectionentsize	8
	.align		4
        /*0000*/ 	.word	0x00000000
	.align		4
        /*0004*/ 	.word	0xffffffff
	.align		4
        /*0008*/ 	.word	0x00000000
	.align		4
        /*000c*/ 	.word	0xfffffffe
	.align		4
        /*0010*/ 	.word	0x00000000
	.align		4
        /*0014*/ 	.word	0xfffffffd
	.align		4
        /*0018*/ 	.word	0x00000000
	.align		4
        /*001c*/ 	.word	0xfffffffc


//--------------------- .text._Z17reduction_kernel0PdPKdl --------------------------
	.section	.text._Z17reduction_kernel0PdPKdl,"ax",@progbits
	.align	128
        .global         _Z17reduction_kernel0PdPKdl
        .type           _Z17reduction_kernel0PdPKdl,@function
        .size           _Z17reduction_kernel0PdPKdl,(.L_x_4 - _Z17reduction_kernel0PdPKdl)
        .other          _Z17reduction_kernel0PdPKdl,@"STO_CUDA_ENTRY STV_DEFAULT"
_Z17reduction_kernel0PdPKdl:
.text._Z17reduction_kernel0PdPKdl:
[----:B------:R-:W-:Y:S01]  /*0000*/  LDC R1, c[0x0][0x37c] ;  /* 0x0000df00ff017b82 */ /* 0x000fe20000000800 */
[----:B------:R-:W0:Y:S01]  /*0010*/  S2R R9, SR_CTAID.X ;  /* 0x0000000000097919 */ /* 0x000e220000002500 */
[----:B------:R-:W0:Y:S01]  /*0020*/  LDCU UR8, c[0x0][0x360] ;  /* 0x00006c00ff0877ac */ /* 0x000e220008000800 */
[----:B------:R-:W0:Y:S01]  /*0030*/  S2R R8, SR_TID.X ;  /* 0x0000000000087919 */ /* 0x000e220000002100 */
[----:B------:R-:W1:Y:S01]  /*0040*/  LDCU.64 UR4, c[0x0][0x390] ;  /* 0x00007200ff0477ac */ /* 0x000e620008000a00 */
[----:B------:R-:W2:Y:S01]  /*0050*/  LDCU.64 UR6, c[0x0][0x358] ;  /* 0x00006b00ff0677ac */ /* 0x000ea20008000a00 */
[----:B0-----:R-:W-:-:S05]  /*0060*/  IMAD R0, R9, UR8, R8 ;  /* 0x0000000809007c24 */ /* 0x001fca000f8e0208 */
[----:B-1----:R-:W-:Y:S02]  /*0070*/  ISETP.GE.U32.AND P0, PT, R0, UR4, PT ;  /* 0x0000000400007c0c */ /* 0x002fe4000bf06070 */
[----:B------:R-:W-:-:S04]  /*0080*/  SHF.R.S32.HI R3, RZ, 0x1f, R0 ;  /* 0x0000001fff037819 */ /* 0x000fc80000011400 */
[----:B------:R-:W-:-:S13]  /*0090*/  ISETP.GE.AND.EX P0, PT, R3, UR5, PT, P0 ;  /* 0x0000000503007c0c */ /* 0x000fda000bf06300 */
[----:B------:R-:W0:Y:S02]  /*00a0*/  @!P0 LDC.64 R4, c[0x0][0x388] ;  /* 0x0000e200ff048b82 */ /* 0x000e240000000a00 */
[----:B0-----:R-:W-:-:S04]  /*00b0*/  @!P0 LEA R2, P1, R0, R4, 0x3 ;  /* 0x0000000400028211 */ /* 0x001fc800078218ff */
[----:B------:R-:W-:-:S06]  /*00c0*/  @!P0 LEA.HI.X R3, R0, R5, R3, 0x3, P1 ;  /* 0x0000000500038211 */ /* 0x000fcc00008f1c03 */
[----:B--2---:R-:W2:Y:S01]  /*00d0*/  @!P0 LDG.E.64 R2, desc[UR6][R2.64] ;  /* 0x0000000602028981 */ /* 0x004ea2000c1e1b00 */
[----:B------:R-:W0:Y:S01]  /*00e0*/  S2UR UR5, SR_CgaCtaId ;  /* 0x00000000000579c3 */ /* 0x000e220000008800 */
[----:B------:R-:W-:Y:S01]  /*00f0*/  UMOV UR4, 0x400 ;  /* 0x0000040000047882 */ /* 0x000fe20000000000 */
[----:B------:R-:W-:Y:S01]  /*0100*/  UISETP.GE.U32.AND UP0, UPT, UR8, 0x2, UPT ;  /* 0x000000020800788c */ /* 0x000fe2000bf06070 */
[----:B------:R-:W-:Y:S01]  /*0110*/  ISETP.NE.AND P1, PT, R8, RZ, PT ;  /* 0x000000ff0800720c */ /* 0x000fe20003f25270 */
[----:B0-----:R-:W-:-:S06]  /*0120*/  ULEA UR4, UR5, UR4, 0x18 ;  /* 0x0000000405047291 */ /* 0x001fcc000f8ec0ff */
[----:B------:R-:W-:-:S05]  /*0130*/  LEA R7, R8, UR4, 0x3 ;  /* 0x0000000408077c11 */ /* 0x000fca000f8e18ff */
[----:B--2---:R0:W-:Y:S04]  /*0140*/  @!P0 STS.64 [R7], R2 ;  /* 0x0000000207008388 */ /* 0x0041e80000000a00 */
[----:B------:R0:W-:Y:S01]  /*0150*/  @P0 STS.64 [R7], RZ ;  /* 0x000000ff07000388 */ /* 0x0001e20000000a00 */
[----:B------:R-:W-:Y:S06]  /*0160*/  BAR.SYNC.DEFER_BLOCKING 0x0 ;  /* 0x0000000000007b1d */ /* 0x000fec0000010000 */
[----:B------:R-:W-:Y:S05]  /*0170*/  BRA.U !UP0, `(.L_x_0) ;  /* 0x0000000108347547 */ /* 0x000fea000b800000 */
[----:B------:R-:W-:-:S07]  /*0180*/  IMAD.MOV.U32 R0, RZ, RZ, 0x1 ;  /* 0x00000001ff007424 */ /* 0x000fce00078e00ff */
.L_x_1:
[----:B------:R-:W-:-:S04]  /*0190*/  IMAD.SHL.U32 R10, R0, 0x2, RZ ;  /* 0x00000002000a7824 */ /* 0x000fc800078e00ff */
[----:B0-----:R-:W-:-:S05]  /*01a0*/  VIADD R2, R10, 0xffffffff ;  /* 0xffffffff0a027836 */ /* 0x001fca0000000000 */
[----:B------:R-:W-:-:S13]  /*01b0*/  LOP3.LUT P0, RZ, R2, R8, RZ, 0xc0, !PT ;  /* 0x0000000802ff7212 */ /* 0x000fda000780c0ff */
[----:B------:R-:W-:Y:S01]  /*01c0*/  @!P0 IMAD R6, R0, 0x8, R7 ;  /* 0x0000000800068824 */ /* 0x000fe200078e0207 */
[----:B------:R-:W-:Y:S01]  /*01d0*/  @!P0 LDS.64 R4, [R7] ;  /* 0x0000000007048984 */ /* 0x000fe20000000a00 */
[----:B------:R-:W-:-:S03]  /*01e0*/  IMAD.MOV.U32 R0, RZ, RZ, R10 ;  /* 0x000000ffff007224 */ /* 0x000fc600078e000a */
[----:B------:R-:W0:Y:S02]  /*01f0*/  @!P0 LDS.64 R2, [R6] ;  /* 0x0000000006028984 */ /* 0x000e240000000a00 */
[----:B0-----:R-:W-:-:S07]  /*0200*/  @!P0 DADD R2, R2, R4 ;  /* 0x0000000002028229 */ /* 0x001fce0000000004 */
[----:B------:R1:W-:Y:S01]  /*0210*/  @!P0 STS.64 [R7], R2 ;  /* 0x0000000207008388 */ /* 0x0003e20000000a00 */
[----:B------:R-:W-:Y:S01]  /*0220*/  BAR.SYNC.DEFER_BLOCKING 0x0 ;  /* 0x0000000000007b1d */ /* 0x000fe20000010000 */
[----:B------:R-:W-:-:S13]  /*0230*/  ISETP.GE.U32.AND P0, PT, R10, UR8, PT ;  /* 0x000000080a007c0c */ /* 0x000fda000bf06070 */
[----:B-1----:R-:W-:Y:S05]  /*0240*/  @!P0 BRA `(.L_x_1) ;  /* 0xfffffffc00d08947 */ /* 0x002fea000383ffff */
.L_x_0:
[----:B------:R-:W-:Y:S05]  /*0250*/  @P1 EXIT ;  /* 0x000000000000194d */ /* 0x000fea0003800000 */
[----:B------:R-:W1:Y:S01]  /*0260*/  S2UR UR5, SR_CgaCtaId ;  /* 0x00000000000579c3 */ /* 0x000e620000008800 */
[----:B------:R-:W-:-:S07]  /*0270*/  UMOV UR4, 0x400 ;  /* 0x0000040000047882 */ /* 0x000fce0000000000 */
[----:B------:R-:W2:Y:S01]  /*0280*/  LDC.64 R4, c[0x0][0x380] ;  /* 0x0000e000ff047b82 */ /* 0x000ea20000000a00 */
[----:B-1----:R-:W-:Y:S01]  /*0290*/  ULEA UR4, UR5, UR4, 0x18 ;  /* 0x0000000405047291 */ /* 0x002fe2000f8ec0ff */
[----:B--2---:R-:W-:-:S08]  /*02a0*/  IMAD.WIDE.U32 R4, R9, 0x8, R4 ;  /* 0x0000000809047825 */ /* 0x004fd000078e0004 */
[----:B0-----:R-:W0:Y:S04]  /*02b0*/  LDS.64 R2, [UR4] ;  /* 0x00000004ff027984 */ /* 0x001e280008000a00 */
[----:B0-----:R-:W-:Y:S01]  /*02c0*/  STG.E.64 desc[UR6][R4.64], R2 ;  /* 0x0000000204007986 */ /* 0x001fe2000c101b06 */
[----:B------:R-:W-:Y:S05]  /*02d0*/  EXIT ;  /* 0x000000000000794d */ /* 0x000fea0003800000 */
.L_x_2:
[----:B------:R-:W-:-:S00]  /*02e0*/  BRA `(.L_x_2) ;  /* 0xfffffffc00fc7947 */ /* 0x000fc0000383ffff */
[----:B------:R-:W-:-:S00]  /*02f0*/  NOP ;  /* 0x0000000000007918 */ /* 0x000fc00000000000 */
        /* <DEDUP_REMOVED lines=8> */
.L_x_4:


//--------------------- .text._Z24vec_inner_product_kernelPdPKdS1_ --------------------------
	.section	.text._Z24vec_inner_product_kernelPdPKdS1_,"ax",@progbits
	.align	128
        .global         _Z24vec_inner_product_kernelPdPKdS1_
        .type           _Z24vec_inner_product_kernelPdPKdS1_,@function
        .size           _Z24vec_inner_product_kernelPdPKdS1_,(.L_x_5 - _Z24vec_inner_product_kernelPdPKdS1_)
        .other          _Z24vec_inner_product_kernelPdPKdS1_,@"STO_CUDA_ENTRY STV_DEFAULT"
_Z24vec_inner_product_kernelPdPKdS1_:
.text._Z24vec_inner_product_kernelPdPKdS1_:
[----:B------:R-:W-:Y:S01]  /*0000*/  LDC R1, c[0x0][0x37c] ;  /* 0x0000df00ff017b82 */ /* 0x000fe20000000800 */
[----:B------:R-:W0:Y:S07]  /*0010*/  S2R R0, SR_TID.X ;  /* 0x0000000000007919 */ /* 0x000e2e0000002100 */
[----:B------:R-:W0:Y:S08]  /*0020*/  S2UR UR4, SR_CTAID.X ;  /* 0x00000000000479c3 */ /* 0x000e300000002500 */
[----:B------:R-:W0:Y:S02]  /*0030*/  LDC R11, c[0x0][0x360] ;  /* 0x0000d800ff0b7b82 */ /* 0x000e240000000800 */
[----:B0-----:R-:W-:-:S05]  /*0040*/  IMAD R11, R11, UR4, R0 ;  /* 0x000000040b0b7c24 */ /* 0x001fca000f8e0200 */
[----:B------:R-:W-:-:S13]  /*0050*/  ISETP.GT.U32.AND P0, PT, R11, 0x1ffffff, PT ;  /* 0x01ffffff0b00780c */ /* 0x000fda0003f04070 */
[----:B------:R-:W-:Y:S05]  /*0060*/  @P0 EXIT ;  /* 0x000000000000094d */ /* 0x000fea0003800000 */
[----:B------:R-:W0:Y:S01]  /*0070*/  LDC.64 R2, c[0x0][0x388] ;  /* 0x0000e200ff027b82 */ /* 0x000e220000000a00 */
[----:B------:R-:W1:Y:S07]  /*0080*/  LDCU.64 UR4, c[0x0][0x358] ;  /* 0x00006b00ff0477ac */ /* 0x000e6e0008000a00 */
[----:B------:R-:W2:Y:S08]  /*0090*/  LDC.64 R4, c[0x0][0x390] ;  /* 0x0000e400ff047b82 */ /* 0x000eb00000000a00 */
[----:B------:R-:W3:Y:S01]  /*00a0*/  LDC.64 R8, c[0x0][0x380] ;  /* 0x0000e000ff087b82 */ /* 0x000ee20000000a00 */
[----:B0-----:R-:W-:-:S06]  /*00b0*/  IMAD.WIDE.U32 R2, R11, 0x8, R2 ;  /* 0x000000080b027825 */ /* 0x001fcc00078e0002 */
[----:B-1----:R-:W4:Y:S01]  /*00c0*/  LDG.E.64 R2, desc[UR4][R2.64] ;  /* 0x0000000402027981 */ /* 0x002f22000c1e1b00 */
[----:B--2---:R-:W-:-:S06]  /*00d0*/  IMAD.WIDE.U32 R4, R11, 0x8, R4 ;  /* 0x000000080b047825 */ /* 0x004fcc00078e0004 */
[----:B------:R-:W4:Y:S01]  /*00e0*/  LDG.E.64 R4, desc[UR4][R4.64] ;  /* 0x0000000404047981 */ /* 0x000f22000c1e1b00 */
[----:B---3--:R-:W-:Y:S01]  /*00f0*/  IMAD.WIDE.U32 R8, R11, 0x8, R8 ;  /* 0x000000080b087825 */ /* 0x008fe200078e0008 */
[----:B----4-:R-:W-:-:S07]  /*0100*/  DMUL R6, R2, R4 ;  /* 0x0000000402067228 */ /* 0x010fce0000000000 */
[----:B------:R-:W-:Y:S01]  /*0110*/  STG.E.64 desc[UR4][R8.64], R6 ;  /* 0x0000000608007986 */ /* 0x000fe2000c101b04 */
[----:B------:R-:W-:Y:S05]  /*0120*/  EXIT ;  /* 0x000000000000794d */ /* 0x000fea0003800000 */
.L_x_3:
        /* <DEDUP_REMOVED lines=13> */
.L_x_5:


//--------------------- .nv.shared._Z17reduction_kernel0PdPKdl --------------------------
	.section	.nv.shared._Z17reduction_kernel0PdPKdl,"aw",@nobits
	.sectionflags	@""
	.align	8
.nv.shared._Z17reduction_kernel0PdPKdl:
	.zero		9216


//--------------------- .nv.shared.reserved.0     --------------------------
	.section	.nv.shared.reserved.0,"aw",@nobits
	.weak		__nv_reservedSMEM_offset_0_alias
	.size		__nv_reservedSMEM_offset_0_alias, 0, 64
	.other		__nv_reservedSMEM_offset_0_alias,@"STO_CUDA_RESERVED_SHARED STV_DEFAULT"
__nv_reservedSMEM_offset_0_alias:
	.zero		0
	.zero		64


//--------------------- .nv.constant0._Z17reduction_kernel0PdPKdl --------------------------
	.section	.nv.constant0._Z17reduction_kernel0PdPKdl,"a",@progbits
	.sectionflags	@""
	.align	4
.nv.constant0._Z17reduction_kernel0PdPKdl:
	.zero		920


//--------------------- .nv.constant0._Z24vec_inner_product_kernelPdPKdS1_ --------------------------
	.section	.nv.constant0._Z24vec_inner_product_kernelPdPKdS1_,"a",@progbits
	.sectionflags	@""
	.align	4
.nv.constant0._Z24vec_inner_product_kernelPdPKdS1_:
	.zero		920


//--------------------- SYMBOLS --------------------------

	.type		.nv.reservedSmem.offset0,@object
	.size		.nv.reservedSmem.offset0,0x4
	.type		.nv.reservedSmem.cap,@object
	.size		.nv.reservedSmem.cap,0x4
